//
// Generated by NVIDIA NVVM Compiler
//
// Compiler Build ID: CL-36424714
// Cuda compilation tools, release 13.0, V13.0.88
// Based on NVVM 20.0.0
//

.version 9.0
.target sm_100
.address_size 64

	// .globl	_Z10vecReversePiS_

.visible .entry _Z10vecReversePiS_(
	.param .u64 .ptr .align 1 _Z10vecReversePiS__param_0,
	.param .u64 .ptr .align 1 _Z10vecReversePiS__param_1
)
{
	.reg .pred 	%p<2>;
	.reg .b32 	%r<7>;
	.reg .b64 	%rd<9>;

	ld.param.u64 	%rd1, [_Z10vecReversePiS__param_0];
	ld.param.u64 	%rd2, [_Z10vecReversePiS__param_1];
	mov.u32 	%r2, %ctaid.x;
	mov.u32 	%r3, %ntid.x;
	mov.u32 	%r4, %tid.x;
	mad.lo.s32 	%r1, %r2, %r3, %r4;
	setp.gt.s32 	%p1, %r1, 2249;
	@%p1 bra 	$L__BB0_2;
	cvta.to.global.u64 	%rd3, %rd1;
	cvta.to.global.u64 	%rd4, %rd2;
	sub.s32 	%r5, 2249, %r1;
	mul.wide.s32 	%rd5, %r5, 4;
	add.s64 	%rd6, %rd3, %rd5;
	ld.global.u32 	%r6, [%rd6];
	mul.wide.s32 	%rd7, %r1, 4;
	add.s64 	%rd8, %rd4, %rd7;
	st.global.u32 	[%rd8], %r6;
$L__BB0_2:
	ret;

}


// ===== COMPILED SASS (sm_100) =====

	.target	sm_100

	.elftype	@"ET_EXEC"


//--------------------- .note.nv.tkinfo           --------------------------
	.section	.note.nv.tkinfo,"",@"SHT_NOTE"
	.sectionflags	@"SHF_NOTE_NV_TKINFO"
	.tkinfo
        /*0018*/ 	.word	0x00000002
        /*0030*/ 	.string	""
        /*0030*/ 	.string	"ptxas"
        /*0030*/ 	.string	"Cuda compilation tools, release 13.0, V13.0.88"
        /*0030*/ 	.string	"Build cuda_13.0.r13.0/compiler.36424714_0"
        /*0030*/ 	.string	"-arch sm_100 -m 64 "



//--------------------- .note.nv.cuinfo           --------------------------
	.section	.note.nv.cuinfo,"",@"SHT_NOTE"
	.sectionflags	@"SHF_NOTE_NV_CUINFO"
        /*0018*/ 	.short	0x0002
        /*001a*/ 	.short	0x0064
        /*001c*/ 	.short	0x0082
	.zero		2


//--------------------- .nv.info                  --------------------------
	.section	.nv.info,"",@"SHT_CUDA_INFO"
	.align	4


	//----- nvinfo : EIATTR_REGCOUNT
	.align		4
        /*0000*/ 	.byte	0x04, 0x2f
        /*0002*/ 	.short	(.L_1 - .L_0)
	.align		4
.L_0:
        /*0004*/ 	.word	index@(_Z10vecReversePiS_)
        /*0008*/ 	.word	0x0000000a


	//----- nvinfo : EIATTR_FRAME_SIZE
	.align		4
.L_1:
        /*000c*/ 	.byte	0x04, 0x11
        /*000e*/ 	.short	(.L_3 - .L_2)
	.align		4
.L_2:
        /*0010*/ 	.word	index@(_Z10vecReversePiS_)
        /*0014*/ 	.word	0x00000000


	//----- nvinfo : EIATTR_MIN_STACK_SIZE
	.align		4
.L_3:
        /*0018*/ 	.byte	0x04, 0x12
        /*001a*/ 	.short	(.L_5 - .L_4)
	.align		4
.L_4:
        /*001c*/ 	.word	index@(_Z10vecReversePiS_)
        /*0020*/ 	.word	0x00000000
.L_5:


//--------------------- .nv.compat                --------------------------
	.section	.nv.compat,"",@"SHT_CUDA_COMPAT_INFO"
	.align	4
        /*0000*/ 	.byte	0x02, 0x09, 0x00, 0x00, 0x02, 0x02, 0x01, 0x00, 0x02, 0x05, 0x05, 0x00, 0x03, 0x07, 0x01, 0x01
        /*0010*/ 	.byte	0x02, 0x03, 0x00, 0x00, 0x02, 0x06, 0x01, 0x00, 0x04, 0x0b, 0x08, 0x00, 0x09, 0x00, 0x00, 0x00
        /*0020*/ 	.byte	0x00, 0x00, 0x00, 0x00


//--------------------- .nv.info._Z10vecReversePiS_ --------------------------
	.section	.nv.info._Z10vecReversePiS_,"",@"SHT_CUDA_INFO"
	.sectionflags	@""
	.align	4


	//----- nvinfo : EIATTR_CUDA_API_VERSION
	.align		4
        /*0000*/ 	.byte	0x04, 0x37
        /*0002*/ 	.short	(.L_7 - .L_6)
.L_6:
        /*0004*/ 	.word	0x00000082


	//----- nvinfo : EIATTR_KPARAM_INFO
	.align		4
.L_7:
        /*0008*/ 	.byte	0x04, 0x17
        /*000a*/ 	.short	(.L_9 - .L_8)
.L_8:
        /*000c*/ 	.word	0x00000000
        /*0010*/ 	.short	0x0001
        /*0012*/ 	.short	0x0008
        /*0014*/ 	.byte	0x00, 0xf5, 0x21, 0x00


	//----- nvinfo : EIATTR_KPARAM_INFO
	.align		4
.L_9:
        /*0018*/ 	.byte	0x04, 0x17
        /*001a*/ 	.short	(.L_11 - .L_10)
.L_10:
        /*001c*/ 	.word	0x00000000
        /*0020*/ 	.short	0x0000
        /*0022*/ 	.short	0x0000
        /*0024*/ 	.byte	0x00, 0xf5, 0x21, 0x00


	//----- nvinfo : EIATTR_SPARSE_MMA_MASK
	.align		4
.L_11:
        /*0028*/ 	.byte	0x03, 0x50
        /*002a*/ 	.short	0x0000


	//----- nvinfo : EIATTR_MAXREG_COUNT
	.align		4
        /*002c*/ 	.byte	0x03, 0x1b
        /*002e*/ 	.short	0x00ff


	//----- nvinfo : EIATTR_MERCURY_ISA_VERSION
	.align		4
        /*0030*/ 	.byte	0x03, 0x5f
        /*0032*/ 	.short	0x0101


	//----- nvinfo : EIATTR_VRC_CTA_INIT_COUNT
	.align		4
        /*0034*/ 	.byte	0x02, 0x4a
	.zero		1
	.zero		1


	//----- nvinfo : EIATTR_EXIT_INSTR_OFFSETS
	.align		4
        /*0038*/ 	.byte	0x04, 0x1c
        /*003a*/ 	.short	(.L_13 - .L_12)


	//   ....[0]....
.L_12:
        /*003c*/ 	.word	0x00000060


	//   ....[1]....
        /*0040*/ 	.word	0x000000f0


	//----- nvinfo : EIATTR_CBANK_PARAM_SIZE
	.align		4
.L_13:
        /*0044*/ 	.byte	0x03, 0x19
        /*0046*/ 	.short	0x0010


	//----- nvinfo : EIATTR_PARAM_CBANK
	.align		4
        /*0048*/ 	.byte	0x04, 0x0a
        /*004a*/ 	.short	(.L_15 - .L_14)
	.align		4
.L_14:
        /*004c*/ 	.word	index@(.nv.constant0._Z10vecReversePiS_)
        /*0050*/ 	.short	0x0380
        /*0052*/ 	.short	0x0010


	//----- nvinfo : EIATTR_SW_WAR
	.align		4
.L_15:
        /*0054*/ 	.byte	0x04, 0x36
        /*0056*/ 	.short	(.L_17 - .L_16)
.L_16:
        /*0058*/ 	.word	0x00000008
.L_17:


//--------------------- .nv.callgraph             --------------------------
	.section	.nv.callgraph,"",@"SHT_CUDA_CALLGRAPH"
	.align	4
	.sectionentsize	8
	.align		4
        /*0000*/ 	.word	0x00000000
	.align		4
        /*0004*/ 	.word	0xffffffff
	.align		4
        /*0008*/ 	.word	0x00000000
	.align		4
        /*000c*/ 	.word	0xfffffffe
	.align		4
        /*0010*/ 	.word	0x00000000
	.align		4
        /*0014*/ 	.word	0xfffffffd
	.align		4
        /*0018*/ 	.word	0x00000000
	.align		4
        /*001c*/ 	.word	0xfffffffc


//--------------------- .text._Z10vecReversePiS_  --------------------------
	.section	.text._Z10vecReversePiS_,"ax",@progbits
	.align	128
        .global         _Z10vecReversePiS_
        .type           _Z10vecReversePiS_,@function
        .size           _Z10vecReversePiS_,(.L_x_1 - _Z10vecReversePiS_)
        .other          _Z10vecReversePiS_,@"STO_CUDA_ENTRY STV_DEFAULT"
_Z10vecReversePiS_:
.text._Z10vecReversePiS_:
[----:B------:R-:W-:Y:S01]  /*0000*/  LDC R1, c[0x0][0x37c] ;  /* 0x0000df00ff017b82 */ /* 0x000fe20000000800 */
[----:B------:R-:W0:Y:S07]  /*0010*/  S2R R0, SR_TID.X ;  /* 0x0000000000007919 */ /* 0x000e2e0000002100 */
[----:B------:R-:W0:Y:S08]  /*0020*/  S2UR UR4, SR_CTAID.X ;  /* 0x00000000000479c3 */ /* 0x000e300000002500 */
[----:B------:R-:W0:Y:S02]  /*0030*/  LDC R7, c[0x0][0x360] ;  /* 0x0000d800ff077b82 */ /* 0x000e240000000800 */
[----:B0-----:R-:W-:-:S05]  /*0040*/  IMAD R7, R7, UR4, R0 ;  /* 0x0000000407077c24 */ /* 0x001fca000f8e0200 */
[----:B------:R-:W-:-:S13]  /*0050*/  ISETP.GT.AND P0, PT, R7, 0x8c9, PT ;  /* 0x000008c90700780c */ /* 0x000fda0003f04270 */
[----:B------:R-:W-:Y:S05]  /*0060*/  @P0 EXIT ;  /* 0x000000000000094d */ /* 0x000fea0003800000 */
[----:B------:R-:W0:Y:S01]  /*0070*/  LDC.64 R2, c[0x0][0x380] ;  /* 0x0000e000ff027b82 */ /* 0x000e220000000a00 */
[----:B------:R-:W1:Y:S01]  /*0080*/  LDCU.64 UR4, c[0x0][0x358] ;  /* 0x00006b00ff0477ac */ /* 0x000e620008000a00 */
[----:B------:R-:W-:-:S05]  /*0090*/  IADD3 R5, PT, PT, -R7, 0x8c9, RZ ;  /* 0x000008c907057810 */ /* 0x000fca0007ffe1ff */
[----:B0-----:R-:W-:Y:S02]  /*00a0*/  IMAD.WIDE R2, R5, 0x4, R2 ;  /* 0x0000000405027825 */ /* 0x001fe400078e0202 */
[----:B------:R-:W0:Y:S04]  /*00b0*/  LDC.64 R4, c[0x0][0x388] ;  /* 0x0000e200ff047b82 */ /* 0x000e280000000a00 */
[----:B-1----:R-:W2:Y:S01]  /*00c0*/  LDG.E R3, desc[UR4][R2.64] ;  /* 0x0000000402037981 */ /* 0x002ea2000c1e1900 */
[----:B0-----:R-:W-:-:S05]  /*00d0*/  IMAD.WIDE R4, R7, 0x4, R4 ;  /* 0x0000000407047825 */ /* 0x001fca00078e0204 */
[----:B--2---:R-:W-:Y:S01]  /*00e0*/  STG.E desc[UR4][R4.64], R3 ;  /* 0x0000000304007986 */ /* 0x004fe2000c101904 */
[----:B------:R-:W-:Y:S05]  /*00f0*/  EXIT ;  /* 0x000000000000794d */ /* 0x000fea0003800000 */
.L_x_0:
[----:B------:R-:W-:-:S00]  /*0100*/  BRA `(.L_x_0) ;  /* 0xfffffffc00fc7947 */ /* 0x000fc0000383ffff */
[----:B------:R-:W-:-:S00]  /*0110*/  NOP ;  /* 0x0000000000007918 */ /* 0x000fc00000000000 */
        /* <DEDUP_REMOVED lines=14> */
.L_x_1:


//--------------------- .nv.shared.reserved.0     --------------------------
	.section	.nv.shared.reserved.0,"aw",@nobits
	.weak		__nv_reservedSMEM_offset_0_alias
	.size		__nv_reservedSMEM_offset_0_alias, 0, 64
	.other		__nv_reservedSMEM_offset_0_alias,@"STO_CUDA_RESERVED_SHARED STV_DEFAULT"
__nv_reservedSMEM_offset_0_alias:
	.zero		0
	.zero		64


//--------------------- .nv.constant0._Z10vecReversePiS_ --------------------------
	.section	.nv.constant0._Z10vecReversePiS_,"a",@progbits
	.sectionflags	@""
	.align	4
.nv.constant0._Z10vecReversePiS_:
	.zero		912


//--------------------- SYMBOLS --------------------------

	.type		.nv.reservedSmem.offset0,@object
	.size		.nv.reservedSmem.offset0,0x4
